	.headerflags	@"EF_CUDA_TEXMODE_UNIFIED EF_CUDA_64BIT_ADDRESS EF_CUDA_ACCELERATORS EF_CUDA_SM90 EF_CUDA_VIRTUAL_SM(EF_CUDA_SM90)"
	.elftype	@"ET_EXEC"


//--------------------- .nv.info                  --------------------------
	.section	.nv.info,"",@"SHT_CUDA_INFO"
	.align	4


	//----- nvinfo : EIATTR_REGCOUNT
	.align		4
        /*0000*/ 	.byte	0x04, 0x2f
        /*0002*/ 	.short	(.L_3 - .L_2)
	.align		4
.L_2:
        /*0004*/ 	.word	index@(triton_poi_fused__native_batch_norm_legit_no_training_relu_threshold_backward_15)
        /*0008*/ 	.word	0x00000028


	//----- nvinfo : EIATTR_MIN_STACK_SIZE
	.align		4
.L_3:
        /*000c*/ 	.byte	0x04, 0x12
        /*000e*/ 	.short	(.L_5 - .L_4)
	.align		4
.L_4:
        /*0010*/ 	.word	index@(triton_poi_fused__native_batch_norm_legit_no_training_relu_threshold_backward_15)
        /*0014*/ 	.word	0x00000000


	//----- nvinfo : EIATTR_FRAME_SIZE
	.align		4
.L_5:
        /*0018*/ 	.byte	0x04, 0x11
        /*001a*/ 	.short	(.L_7 - .L_6)
	.align		4
.L_6:
        /*001c*/ 	.word	index@(triton_poi_fused__native_batch_norm_legit_no_training_relu_threshold_backward_15)
        /*0020*/ 	.word	0x00000000


	//----- nvinfo : EIATTR_MIN_STACK_SIZE
	.align		4
.L_7:
        /*0024*/ 	.byte	0x04, 0x12
        /*0026*/ 	.short	(.L_9 - .L_8)
	.align		4
.L_8:
        /*0028*/ 	.word	index@(triton_poi_fused__native_batch_norm_legit_no_training_relu_threshold_backward_15)
        /*002c*/ 	.word	0x00000000
.L_9:


//--------------------- .nv.info.triton_poi_fused__native_batch_norm_legit_no_training_relu_threshold_backward_15 --------------------------
	.section	.nv.info.triton_poi_fused__native_batch_norm_legit_no_training_relu_threshold_backward_15,"",@"SHT_CUDA_INFO"
	.sectionflags	@""
	.align	4


	//----- nvinfo : EIATTR_CUDA_API_VERSION
	.align		4
        /*0000*/ 	.byte	0x04, 0x37
        /*0002*/ 	.short	(.L_11 - .L_10)
.L_10:
        /*0004*/ 	.word	0x0000007c


	//----- nvinfo : EIATTR_KPARAM_INFO
	.align		4
.L_11:
        /*0008*/ 	.byte	0x04, 0x17
        /*000a*/ 	.short	(.L_13 - .L_12)
.L_12:
        /*000c*/ 	.word	0x00000000
        /*0010*/ 	.short	0x0008
        /*0012*/ 	.short	0x003c
        /*0014*/ 	.byte	0x00, 0xf0, 0x11, 0x00


	//----- nvinfo : EIATTR_KPARAM_INFO
	.align		4
.L_13:
        /*0018*/ 	.byte	0x04, 0x17
        /*001a*/ 	.short	(.L_15 - .L_14)
.L_14:
        /*001c*/ 	.word	0x00000000
        /*0020*/ 	.short	0x0007
        /*0022*/ 	.short	0x0038
        /*0024*/ 	.byte	0x00, 0xf0, 0x11, 0x00


	//----- nvinfo : EIATTR_KPARAM_INFO
	.align		4
.L_15:
        /*0028*/ 	.byte	0x04, 0x17
        /*002a*/ 	.short	(.L_17 - .L_16)
.L_16:
        /*002c*/ 	.word	0x00000000
        /*0030*/ 	.short	0x0006
        /*0032*/ 	.short	0x0030
        /*0034*/ 	.byte	0x00, 0xf4, 0x21, 0x00


	//----- nvinfo : EIATTR_KPARAM_INFO
	.align		4
.L_17:
        /*0038*/ 	.byte	0x04, 0x17
        /*003a*/ 	.short	(.L_19 - .L_18)
.L_18:
        /*003c*/ 	.word	0x00000000
        /*0040*/ 	.short	0x0005
        /*0042*/ 	.short	0x0028
        /*0044*/ 	.byte	0x00, 0xf4, 0x21, 0x00


	//----- nvinfo : EIATTR_KPARAM_INFO
	.align		4
.L_19:
        /*0048*/ 	.byte	0x04, 0x17
        /*004a*/ 	.short	(.L_21 - .L_20)
.L_20:
        /*004c*/ 	.word	0x00000000
        /*0050*/ 	.short	0x0004
        /*0052*/ 	.short	0x0020
        /*0054*/ 	.byte	0x00, 0xf4, 0x21, 0x00


	//----- nvinfo : EIATTR_KPARAM_INFO
	.align		4
.L_21:
        /*0058*/ 	.byte	0x04, 0x17
        /*005a*/ 	.short	(.L_23 - .L_22)
.L_22:
        /*005c*/ 	.word	0x00000000
        /*0060*/ 	.short	0x0003
        /*0062*/ 	.short	0x0018
        /*0064*/ 	.byte	0x00, 0xf4, 0x21, 0x00


	//----- nvinfo : EIATTR_KPARAM_INFO
	.align		4
.L_23:
        /*0068*/ 	.byte	0x04, 0x17
        /*006a*/ 	.short	(.L_25 - .L_24)
.L_24:
        /*006c*/ 	.word	0x00000000
        /*0070*/ 	.short	0x0002
        /*0072*/ 	.short	0x0010
        /*0074*/ 	.byte	0x00, 0xf4, 0x21, 0x00


	//----- nvinfo : EIATTR_KPARAM_INFO
	.align		4
.L_25:
        /*0078*/ 	.byte	0x04, 0x17
        /*007a*/ 	.short	(.L_27 - .L_26)
.L_26:
        /*007c*/ 	.word	0x00000000
        /*0080*/ 	.short	0x0001
        /*0082*/ 	.short	0x0008
        /*0084*/ 	.byte	0x00, 0xf4, 0x21, 0x00


	//----- nvinfo : EIATTR_KPARAM_INFO
	.align		4
.L_27:
        /*0088*/ 	.byte	0x04, 0x17
        /*008a*/ 	.short	(.L_29 - .L_28)
.L_28:
        /*008c*/ 	.word	0x00000000
        /*0090*/ 	.short	0x0000
        /*0092*/ 	.short	0x0000
        /*0094*/ 	.byte	0x00, 0xf4, 0x21, 0x00


	//----- nvinfo : EIATTR_SPARSE_MMA_MASK
	.align		4
.L_29:
        /*0098*/ 	.byte	0x03, 0x50
        /*009a*/ 	.short	0x0000


	//----- nvinfo : EIATTR_MAXREG_COUNT
	.align		4
        /*009c*/ 	.byte	0x03, 0x1b
        /*009e*/ 	.short	0x00ff


	//----- nvinfo : EIATTR_EXIT_INSTR_OFFSETS
	.align		4
        /*00a0*/ 	.byte	0x04, 0x1c
        /*00a2*/ 	.short	(.L_31 - .L_30)


	//   ....[0]....
.L_30:
        /*00a4*/ 	.word	0x00001880


	//   ....[1]....
        /*00a8*/ 	.word	0x000018a0


	//----- nvinfo : EIATTR_REQNTID
	.align		4
.L_31:
        /*00ac*/ 	.byte	0x04, 0x10
        /*00ae*/ 	.short	(.L_33 - .L_32)
.L_32:
        /*00b0*/ 	.word	0x00000100
        /*00b4*/ 	.word	0x00000001
        /*00b8*/ 	.word	0x00000001


	//----- nvinfo : EIATTR_CBANK_PARAM_SIZE
	.align		4
.L_33:
        /*00bc*/ 	.byte	0x03, 0x19
        /*00be*/ 	.short	0x0040


	//----- nvinfo : EIATTR_PARAM_CBANK
	.align		4
        /*00c0*/ 	.byte	0x04, 0x0a
        /*00c2*/ 	.short	(.L_35 - .L_34)
	.align		4
.L_34:
        /*00c4*/ 	.word	index@(.nv.constant0.triton_poi_fused__native_batch_norm_legit_no_training_relu_threshold_backward_15)
        /*00c8*/ 	.short	0x0210
        /*00ca*/ 	.short	0x0040


	//----- nvinfo : EIATTR_SW_WAR
	.align		4
.L_35:
        /*00cc*/ 	.byte	0x04, 0x36
        /*00ce*/ 	.short	(.L_37 - .L_36)
.L_36:
        /*00d0*/ 	.word	0x00000008
.L_37:


//--------------------- .nv.callgraph             --------------------------
	.section	.nv.callgraph,"",@"SHT_CUDA_CALLGRAPH"
	.align	4
	.sectionentsize	8
	.align		4
        /*0000*/ 	.word	0x00000000
	.align		4
        /*0004*/ 	.word	0xffffffff
	.align		4
        /*0008*/ 	.word	0x00000000
	.align		4
        /*000c*/ 	.word	0xfffffffe
	.align		4
        /*0010*/ 	.word	0x00000000
	.align		4
        /*0014*/ 	.word	0xfffffffd
	.align		4
        /*0018*/ 	.word	0x00000000
	.align		4
        /*001c*/ 	.word	0xfffffffc


//--------------------- .nv.constant4             --------------------------
	.section	.nv.constant4,"a",@progbits
	.align	8
	.align		8
.nv.constant4:
        /*0000*/ 	.dword	_$_str
	.align		8
        /*0008*/ 	.dword	_$_str_$_2


//--------------------- .text.triton_poi_fused__native_batch_norm_legit_no_training_relu_threshold_backward_15 --------------------------
	.section	.text.triton_poi_fused__native_batch_norm_legit_no_training_relu_threshold_backward_15,"ax",@progbits
	.sectionflags	@"SHF_BARRIERS=1"
	.align	128
        .global         triton_poi_fused__native_batch_norm_legit_no_training_relu_threshold_backward_15
        .type           triton_poi_fused__native_batch_norm_legit_no_training_relu_threshold_backward_15,@function
        .size           triton_poi_fused__native_batch_norm_legit_no_training_relu_threshold_backward_15,(.L_x_1 - triton_poi_fused__native_batch_norm_legit_no_training_relu_threshold_backward_15)
        .other          triton_poi_fused__native_batch_norm_legit_no_training_relu_threshold_backward_15,@"STO_CUDA_ENTRY STV_DEFAULT"
triton_poi_fused__native_batch_norm_legit_no_training_relu_threshold_backward_15:
.text.triton_poi_fused__native_batch_norm_legit_no_training_relu_threshold_backward_15:
[----:B------:R-:W0:Y:S01]  /*0000*/  LDC R1, c[0x0][0x28] ;  /* 0x00000a00ff017b82 */ /* 0x000e220000000800 */
[----:B------:R-:W1:Y:S07]  /*0010*/  S2R R0, SR_TID.X ;  /* 0x0000000000007919 */ /* 0x000e6e0000002100 */
[----:B------:R-:W2:Y:S01]  /*0020*/  S2UR UR4, SR_CTAID.Y ;  /* 0x00000000000479c3 */ /* 0x000ea20000002600 */
[----:B------:R-:W-:Y:S01]  /*0030*/  CS2R R14, SRZ ;  /* 0x00000000000e7805 */ /* 0x000fe2000001ff00 */
[----:B------:R-:W-:-:S06]  /*0040*/  ULDC.64 UR8, c[0x0][0x208] ;  /* 0x0000820000087ab9 */ /* 0x000fcc0000000a00 */
[----:B------:R-:W3:Y:S08]  /*0050*/  S2UR UR10, SR_CTAID.X ;  /* 0x00000000000a79c3 */ /* 0x000ef00000002500 */
[----:B------:R-:W4:Y:S01]  /*0060*/  LDC.64 R28, c[0x0][0x210] ;  /* 0x00008400ff1c7b82 */ /* 0x000f220000000a00 */
[----:B--2---:R-:W-:Y:S02]  /*0070*/  USHF.L.U32 UR6, UR4, 0xa, URZ ;  /* 0x0000000a04067899 */ /* 0x004fe4000800063f */
[----:B------:R-:W-:-:S04]  /*0080*/  USHF.R.S32.HI UR4, URZ, 0x15, UR4 ;  /* 0x000000153f047899 */ /* 0x000fc80008011404 */
[----:B------:R-:W-:Y:S01]  /*0090*/  IMAD.U32 R3, RZ, RZ, UR6 ;  /* 0x00000006ff037e24 */ /* 0x000fe2000f8e00ff */
[----:B-1----:R-:W-:Y:S01]  /*00a0*/  SHF.R.U32.HI R4, RZ, 0x6, R0 ;  /* 0x00000006ff047819 */ /* 0x002fe20000011600 */
[----:B------:R-:W-:Y:S01]  /*00b0*/  IMAD.SHL.U32 R2, R0, 0x10, RZ ;  /* 0x0000001000027824 */ /* 0x000fe200078e00ff */
[----:B---3--:R-:W-:Y:S02]  /*00c0*/  USHF.L.U32 UR7, UR10, 0x2, URZ ;  /* 0x000000020a077899 */ /* 0x008fe4000800063f */
[----:B------:R-:W-:Y:S01]  /*00d0*/  USGXT UR4, UR4, 0x1 ;  /* 0x000000010404789a */ /* 0x000fe20008000200 */
[----:B------:R-:W-:Y:S02]  /*00e0*/  SGXT.U32 R4, R4, 0x2 ;  /* 0x000000020404781a */ /* 0x000fe40000000000 */
[----:B------:R-:W-:Y:S02]  /*00f0*/  LOP3.LUT R3, R3, 0x3f0, R2, 0xf8, !PT ;  /* 0x000003f003037812 */ /* 0x000fe400078ef802 */
[----:B------:R-:W-:-:S02]  /*0100*/  LOP3.LUT R4, R4, UR7, RZ, 0xfc, !PT ;  /* 0x0000000704047c12 */ /* 0x000fc4000f8efcff */
[----:B------:R-:W-:Y:S02]  /*0110*/  SHF.R.S32.HI R6, RZ, 0x1f, R3 ;  /* 0x0000001fff067819 */ /* 0x000fe40000011403 */
[C---:B------:R-:W-:Y:S02]  /*0120*/  LOP3.LUT R7, R3.reuse, 0x8, RZ, 0xfc, !PT ;  /* 0x0000000803077812 */ /* 0x040fe400078efcff */
[----:B------:R-:W-:Y:S01]  /*0130*/  LEA.HI R8, R6, R3, RZ, 0x8 ;  /* 0x0000000306087211 */ /* 0x000fe200078f40ff */
[----:B------:R-:W-:Y:S01]  /*0140*/  IMAD.U32 R6, RZ, RZ, UR4 ;  /* 0x00000004ff067e24 */ /* 0x000fe2000f8e00ff */
[----:B------:R-:W-:Y:S02]  /*0150*/  LOP3.LUT R9, R3, 0xc, RZ, 0xfc, !PT ;  /* 0x0000000c03097812 */ /* 0x000fe400078efcff */
[----:B------:R-:W-:Y:S01]  /*0160*/  ISETP.GE.AND P0, PT, R4, 0x4, PT ;  /* 0x000000040400780c */ /* 0x000fe20003f06270 */
[----:B------:R-:W-:Y:S01]  /*0170*/  IMAD.SHL.U32 R5, R8, 0x4, RZ ;  /* 0x0000000408057824 */ /* 0x000fe200078e00ff */
[----:B------:R-:W-:-:S02]  /*0180*/  LEA.HI R10, R6, R7, RZ, 0x8 ;  /* 0x00000007060a7211 */ /* 0x000fc400078f40ff */
[----:B------:R-:W-:Y:S02]  /*0190*/  LOP3.LUT R8, R8, 0xffffff00, RZ, 0xc0, !PT ;  /* 0xffffff0008087812 */ /* 0x000fe400078ec0ff */
[----:B------:R-:W-:Y:S02]  /*01a0*/  LOP3.LUT R11, R5, 0xfffffc00, RZ, 0xc0, !PT ;  /* 0xfffffc00050b7812 */ /* 0x000fe400078ec0ff */
[----:B------:R-:W-:Y:S02]  /*01b0*/  LOP3.LUT R5, R3, 0x4, RZ, 0xfc, !PT ;  /* 0x0000000403057812 */ /* 0x000fe400078efcff */
[----:B------:R-:W-:Y:S01]  /*01c0*/  LOP3.LUT R10, R10, 0xffffff00, RZ, 0xc0, !PT ;  /* 0xffffff000a0a7812 */ /* 0x000fe200078ec0ff */
[----:B------:R-:W-:Y:S01]  /*01d0*/  IMAD R13, R4, 0x100, R11 ;  /* 0x00000100040d7824 */ /* 0x000fe200078e020b */
[C---:B------:R-:W-:Y:S02]  /*01e0*/  LEA.HI R4, R6.reuse, R5, RZ, 0x8 ;  /* 0x0000000506047211 */ /* 0x040fe400078f40ff */
[----:B------:R-:W-:-:S02]  /*01f0*/  LEA.HI R11, R6, R9, RZ, 0x8 ;  /* 0x00000009060b7211 */ /* 0x000fc400078f40ff */
[----:B------:R-:W-:Y:S02]  /*0200*/  LOP3.LUT R4, R4, 0xffffff00, RZ, 0xc0, !PT ;  /* 0xffffff0004047812 */ /* 0x000fe400078ec0ff */
[----:B------:R-:W-:Y:S02]  /*0210*/  LOP3.LUT R12, R11, 0xffffff00, RZ, 0xc0, !PT ;  /* 0xffffff000b0c7812 */ /* 0x000fe400078ec0ff */
[C---:B------:R-:W-:Y:S02]  /*0220*/  IADD3 R3, R13.reuse, R3, -R8 ;  /* 0x000000030d037210 */ /* 0x040fe40007ffe808 */
[C---:B------:R-:W-:Y:S02]  /*0230*/  IADD3 R25, R13.reuse, R5, -R4 ;  /* 0x000000050d197210 */ /* 0x040fe40007ffe804 */
[----:B------:R-:W-:Y:S02]  /*0240*/  IADD3 R27, R13, R7, -R10 ;  /* 0x000000070d1b7210 */ /* 0x000fe40007ffe80a */
[----:B------:R-:W-:-:S02]  /*0250*/  CS2R R10, SRZ ;  /* 0x00000000000a7805 */ /* 0x000fc4000001ff00 */
[----:B------:R-:W-:Y:S02]  /*0260*/  IADD3 R7, R13, R9, -R12 ;  /* 0x000000090d077210 */ /* 0x000fe40007ffe80c */
[----:B------:R-:W-:Y:S02]  /*0270*/  CS2R R8, SRZ ;  /* 0x0000000000087805 */ /* 0x000fe4000001ff00 */
[----:B------:R-:W-:Y:S01]  /*0280*/  CS2R R12, SRZ ;  /* 0x00000000000c7805 */ /* 0x000fe2000001ff00 */
[--C-:B----4-:R-:W-:Y:S01]  /*0290*/  IMAD.WIDE R4, R3, 0x4, R28.reuse ;  /* 0x0000000403047825 */ /* 0x110fe200078e021c */
[----:B------:R-:W-:Y:S02]  /*02a0*/  CS2R R16, SRZ ;  /* 0x0000000000107805 */ /* 0x000fe4000001ff00 */
[----:B------:R-:W-:Y:S02]  /*02b0*/  CS2R R18, SRZ ;  /* 0x0000000000127805 */ /* 0x000fe4000001ff00 */
[----:B------:R-:W-:Y:S01]  /*02c0*/  CS2R R20, SRZ ;  /* 0x0000000000147805 */ /* 0x000fe2000001ff00 */
[--C-:B------:R-:W-:Y:S01]  /*02d0*/  IMAD.WIDE R24, R25, 0x4, R28.reuse ;  /* 0x0000000419187825 */ /* 0x100fe200078e021c */
[----:B------:R-:W-:Y:S01]  /*02e0*/  CS2R R22, SRZ ;  /* 0x0000000000167805 */ /* 0x000fe2000001ff00 */
[----:B------:R-:W2:Y:S02]  /*02f0*/  @!P0 LDG.E.EL.128 R8, desc[UR8][R4.64] ;  /* 0x0000000804088981 */ /* 0x000ea4000c2e1d00 */
[----:B------:R-:W-:-:S02]  /*0300*/  IMAD.WIDE R26, R27, 0x4, R28 ;  /* 0x000000041b1a7825 */ /* 0x000fc400078e021c */
[----:B------:R1:W3:Y:S02]  /*0310*/  @!P0 LDG.E.EL.128 R12, desc[UR8][R24.64] ;  /* 0x00000008180c8981 */ /* 0x0002e4000c2e1d00 */
[----:B------:R-:W-:Y:S02]  /*0320*/  IMAD.WIDE R28, R7, 0x4, R28 ;  /* 0x00000004071c7825 */ /* 0x000fe400078e021c */
[----:B------:R4:W5:Y:S01]  /*0330*/  @!P0 LDG.E.EL.128 R16, desc[UR8][R26.64] ;  /* 0x000000081a108981 */ /* 0x000962000c2e1d00 */
[----:B------:R-:W4:Y:S03]  /*0340*/  S2UR UR5, SR_CgaCtaId ;  /* 0x00000000000579c3 */ /* 0x000f260000008800 */
[----:B------:R4:W5:Y:S01]  /*0350*/  @!P0 LDG.E.EL.128 R20, desc[UR8][R28.64] ;  /* 0x000000081c148981 */ /* 0x000962000c2e1d00 */
[----:B-1----:R-:W-:Y:S02]  /*0360*/  SHF.R.U32.HI R24, RZ, 0x2, R0 ;  /* 0x00000002ff187819 */ /* 0x002fe40000011600 */
[----:B------:R-:W-:Y:S01]  /*0370*/  LOP3.LUT R2, R2, 0xff0, RZ, 0xc0, !PT ;  /* 0x00000ff002027812 */ /* 0x000fe200078ec0ff */
[----:B------:R-:W-:Y:S01]  /*0380*/  UMOV UR4, 0x400 ;  /* 0x0000040000047882 */ /* 0x000fe20000000000 */
[----:B----4-:R-:W-:Y:S01]  /*0390*/  LOP3.LUT R27, R24, 0x30, RZ, 0xc0, !PT ;  /* 0x00000030181b7812 */ /* 0x010fe200078ec0ff */
[----:B------:R-:W-:Y:S01]  /*03a0*/  IMAD.SHL.U32 R25, R0, 0x4, RZ ;  /* 0x0000000400197824 */ /* 0x000fe200078e00ff */
[----:B------:R-:W1:Y:S03]  /*03b0*/  LDC.64 R4, c[0x0][0x220] ;  /* 0x00008800ff047b82 */ /* 0x000e660000000a00 */
[----:B------:R-:W-:Y:S01]  /*03c0*/  IMAD.IADD R27, R2, 0x1, R27 ;  /* 0x00000001021b7824 */ /* 0x000fe200078e021b */
[----:B------:R-:W-:Y:S01]  /*03d0*/  LOP3.LUT R25, R25, 0x3fc, RZ, 0xc0, !PT ;  /* 0x000003fc19197812 */ /* 0x000fe200078ec0ff */
[----:B0-----:R-:W-:-:S06]  /*03e0*/  UPRMT UR4, UR5, 0x654, UR4 ;  /* 0x0000065405047896 */ /* 0x001fcc0008000004 */
[----:B------:R-:W-:Y:S02]  /*03f0*/  LEA R27, R27, UR4, 0x2 ;  /* 0x000000041b1b7c11 */ /* 0x000fe4000f8e10ff */
[----:B------:R-:W-:-:S04]  /*0400*/  LOP3.LUT R7, R25, UR6, RZ, 0xfc, !PT ;  /* 0x0000000619077c12 */ /* 0x000fc8000f8efcff */
[----:B------:R-:W-:-:S04]  /*0410*/  LEA.HI R6, R6, R7, RZ, 0x8 ;  /* 0x0000000706067211 */ /* 0x000fc800078f40ff */
[----:B------:R-:W-:-:S05]  /*0420*/  LOP3.LUT R6, R6, 0xffffff00, RZ, 0xc0, !PT ;  /* 0xffffff0006067812 */ /* 0x000fca00078ec0ff */
[----:B------:R-:W-:-:S04]  /*0430*/  IMAD.IADD R24, R7, 0x1, -R6 ;  /* 0x0000000107187824 */ /* 0x000fc800078e0a06 */
[C---:B-1----:R-:W-:Y:S02]  /*0440*/  IMAD.WIDE R28, R24.reuse, 0x4, R4 ;  /* 0x00000004181c7825 */ /* 0x042fe400078e0204 */
[----:B------:R-:W0:Y:S02]  /*0450*/  LDC.64 R4, c[0x0][0x218] ;  /* 0x00008600ff047b82 */ /* 0x000e240000000a00 */
[----:B0-----:R-:W-:Y:S01]  /*0460*/  IMAD.WIDE R4, R24, 0x4, R4 ;  /* 0x0000000418047825 */ /* 0x001fe200078e0204 */
[----:B--2---:R-:W-:Y:S04]  /*0470*/  STS.128 [R27], R8 ;  /* 0x000000081b007388 */ /* 0x004fe80000000c00 */
[----:B---3--:R0:W-:Y:S04]  /*0480*/  STS.128 [R27+0x10], R12 ;  /* 0x0000100c1b007388 */ /* 0x0081e80000000c00 */
[----:B-----5:R-:W-:Y:S04]  /*0490*/  STS.128 [R27+0x20], R16 ;  /* 0x000020101b007388 */ /* 0x020fe80000000c00 */
[----:B------:R1:W-:Y:S01]  /*04a0*/  STS.128 [R27+0x30], R20 ;  /* 0x000030141b007388 */ /* 0x0003e20000000c00 */
[----:B------:R-:W-:Y:S06]  /*04b0*/  BAR.SYNC.DEFER_BLOCKING 0x0 ;  /* 0x0000000000007b1d */ /* 0x000fec0000010000 */
[----:B------:R-:W2:Y:S04]  /*04c0*/  LDG.E.EL.128 R28, desc[UR8][R28.64] ;  /* 0x000000081c1c7981 */ /* 0x000ea8000c2e1d00 */
[----:B------:R-:W3:Y:S01]  /*04d0*/  LDG.E.EL.128 R4, desc[UR8][R4.64] ;  /* 0x0000000804047981 */ /* 0x000ee2000c2e1d00 */
[----:B0-----:R-:W-:-:S02]  /*04e0*/  IMAD.MOV.U32 R12, RZ, RZ, 0x3e800000 ;  /* 0x3e800000ff0c7424 */ /* 0x001fc400078e00ff */
[----:B--2---:R-:W-:Y:S01]  /*04f0*/  FADD R26, R28, 9.9999997473787516356e-06 ;  /* 0x3727c5ac1c1a7421 */ /* 0x004fe20000000000 */
[----:B------:R-:W-:-:S05]  /*0500*/  FADD R8, R29, 9.9999997473787516356e-06 ;  /* 0x3727c5ac1d087421 */ /* 0x000fca0000000000 */
[----:B------:R-:W0:Y:S01]  /*0510*/  MUFU.SQRT R26, R26 ;  /* 0x0000001a001a7308 */ /* 0x000e220000002000 */
[----:B------:R-:W-:Y:S01]  /*0520*/  FADD R31, R31, 9.9999997473787516356e-06 ;  /* 0x3727c5ac1f1f7421 */ /* 0x000fe20000000000 */
[----:B------:R-:W-:-:S06]  /*0530*/  FADD R30, R30, 9.9999997473787516356e-06 ;  /* 0x3727c5ac1e1e7421 */ /* 0x000fcc0000000000 */
[----:B------:R-:W2:Y:S01]  /*0540*/  MUFU.SQRT R8, R8 ;  /* 0x0000000800087308 */ /* 0x000ea20000002000 */
[----:B0-----:R-:W-:-:S07]  /*0550*/  FSETP.GT.AND P6, PT, R26, 8.50705917302346158658e+37, PT ;  /* 0x7e8000001a00780b */ /* 0x001fce0003fc4000 */
[----:B------:R-:W0:Y:S08]  /*0560*/  MUFU.SQRT R9, R30 ;  /* 0x0000001e00097308 */ /* 0x000e300000002000 */
[----:B------:R-:W4:Y:S01]  /*0570*/  MUFU.SQRT R31, R31 ;  /* 0x0000001f001f7308 */ /* 0x000f220000002000 */
[----:B--2---:R-:W-:Y:S02]  /*0580*/  FSETP.GT.AND P2, PT, R8, 8.50705917302346158658e+37, PT ;  /* 0x7e8000000800780b */ /* 0x004fe40003f44000 */
[C---:B------:R-:W-:Y:S01]  /*0590*/  FSETP.GEU.AND P1, PT, R26.reuse, 1.175494350822287508e-38, PT ;  /* 0x008000001a00780b */ /* 0x040fe20003f2e000 */
[----:B------:R-:W-:Y:S01]  /*05a0*/  @P6 FMUL R26, R26, 0.25 ;  /* 0x3e8000001a1a6820 */ /* 0x000fe20000400000 */
[----:B------:R-:W-:-:S02]  /*05b0*/  FSEL R11, R12, 1, P6 ;  /* 0x3f8000000c0b7808 */ /* 0x000fc40003000000 */
[----:B0-----:R-:W-:Y:S02]  /*05c0*/  FSETP.GT.AND P4, PT, R9, 8.50705917302346158658e+37, PT ;  /* 0x7e8000000900780b */ /* 0x001fe40003f84000 */
[----:B------:R-:W-:Y:S02]  /*05d0*/  FSETP.GEU.AND P3, PT, R8, 1.175494350822287508e-38, PT ;  /* 0x008000000800780b */ /* 0x000fe40003f6e000 */
[----:B------:R-:W-:Y:S02]  /*05e0*/  FSEL R13, R12, 1, P2 ;  /* 0x3f8000000c0d7808 */ /* 0x000fe40001000000 */
[----:B----4-:R-:W-:Y:S01]  /*05f0*/  FSETP.GT.AND P6, PT, R31, 8.50705917302346158658e+37, PT ;  /* 0x7e8000001f00780b */ /* 0x010fe20003fc4000 */
[----:B------:R-:W-:Y:S01]  /*0600*/  @P2 FMUL R8, R8, 0.25 ;  /* 0x3e80000008082820 */ /* 0x000fe20000400000 */
[----:B------:R-:W-:Y:S02]  /*0610*/  FSETP.GEU.AND P5, PT, R9, 1.175494350822287508e-38, PT ;  /* 0x008000000900780b */ /* 0x000fe40003fae000 */
[----:B------:R-:W-:-:S03]  /*0620*/  FSETP.GEU.AND P2, PT, R31, 1.175494350822287508e-38, PT ;  /* 0x008000001f00780b */ /* 0x000fc60003f4e000 */
[----:B------:R-:W-:Y:S01]  /*0630*/  @P4 FMUL R9, R9, 0.25 ;  /* 0x3e80000009094820 */ /* 0x000fe20000400000 */
[----:B------:R-:W-:Y:S01]  /*0640*/  @!P1 FMUL R26, R26, 16777216 ;  /* 0x4b8000001a1a9820 */ /* 0x000fe20000400000 */
[----:B------:R-:W-:-:S04]  /*0650*/  @!P3 FMUL R8, R8, 16777216 ;  /* 0x4b8000000808b820 */ /* 0x000fc80000400000 */
[----:B------:R-:W-:Y:S02]  /*0660*/  @P6 FMUL R31, R31, 0.25 ;  /* 0x3e8000001f1f6820 */ /* 0x000fe40000400000 */
[----:B------:R-:W-:Y:S02]  /*0670*/  @!P5 FMUL R9, R9, 16777216 ;  /* 0x4b8000000909d820 */ /* 0x000fe40000400000 */
[----:B------:R-:W-:Y:S01]  /*0680*/  @!P2 FMUL R31, R31, 16777216 ;  /* 0x4b8000001f1fa820 */ /* 0x000fe20000400000 */
[----:B------:R-:W0:Y:S01]  /*0690*/  MUFU.RCP R26, R26 ;  /* 0x0000001a001a7308 */ /* 0x000e220000001000 */
[C---:B------:R-:W-:Y:S02]  /*06a0*/  FSEL R10, R12.reuse, 1, P4 ;  /* 0x3f8000000c0a7808 */ /* 0x040fe40002000000 */
[----:B------:R-:W-:-:S05]  /*06b0*/  FSEL R12, R12, 1, P6 ;  /* 0x3f8000000c0c7808 */ /* 0x000fca0003000000 */
[----:B------:R-:W2:Y:S08]  /*06c0*/  MUFU.RCP R28, R8 ;  /* 0x00000008001c7308 */ /* 0x000eb00000001000 */
[----:B-1----:R-:W1:Y:S08]  /*06d0*/  MUFU.RCP R27, R9 ;  /* 0x00000009001b7308 */ /* 0x002e700000001000 */
[----:B------:R-:W4:Y:S01]  /*06e0*/  MUFU.RCP R29, R31 ;  /* 0x0000001f001d7308 */ /* 0x000f220000001000 */
[----:B------:R-:W-:Y:S01]  /*06f0*/  @!P1 FMUL R11, R11, 16777216 ;  /* 0x4b8000000b0b9820 */ /* 0x000fe20000400000 */
[----:B------:R-:W-:Y:S01]  /*0700*/  @!P3 FMUL R13, R13, 16777216 ;  /* 0x4b8000000d0db820 */ /* 0x000fe20000400000 */
[----:B------:R-:W-:Y:S01]  /*0710*/  @!P5 FMUL R10, R10, 16777216 ;  /* 0x4b8000000a0ad820 */ /* 0x000fe20000400000 */
[----:B------:R-:W-:Y:S01]  /*0720*/  @!P2 FMUL R12, R12, 16777216 ;  /* 0x4b8000000c0ca820 */ /* 0x000fe20000400000 */
[----:B------:R-:W-:Y:S01]  /*0730*/  LEA R30, R25, UR4, 0x2 ;  /* 0x00000004191e7c11 */ /* 0x000fe2000f8e10ff */
[----:B0-----:R-:W-:Y:S01]  /*0740*/  FMUL R26, R26, R11 ;  /* 0x0000000b1a1a7220 */ /* 0x001fe20000400000 */
[----:B--2---:R-:W-:Y:S01]  /*0750*/  FMUL R28, R28, R13 ;  /* 0x0000000d1c1c7220 */ /* 0x004fe20000400000 */
[----:B-1----:R-:W-:-:S02]  /*0760*/  FMUL R27, R27, R10 ;  /* 0x0000000a1b1b7220 */ /* 0x002fc40000400000 */
[----:B------:R-:W3:Y:S04]  /*0770*/  LDS.128 R8, [R30] ;  /* 0x000000001e087984 */ /* 0x000ee80000000c00 */
[----:B------:R-:W0:Y:S01]  /*0780*/  LDS.128 R16, [R30+0x2080] ;  /* 0x002080001e107984 */ /* 0x000e220000000c00 */
[----:B----4-:R-:W-:-:S03]  /*0790*/  FMUL R29, R29, R12 ;  /* 0x0000000c1d1d7220 */ /* 0x010fc60000400000 */
[----:B------:R-:W1:Y:S04]  /*07a0*/  LDS.128 R12, [R30+0x1040] ;  /* 0x001040001e0c7984 */ /* 0x000e680000000c00 */
[----:B------:R-:W2:Y:S01]  /*07b0*/  LDS.128 R20, [R30+0x30c0] ;  /* 0x0030c0001e147984 */ /* 0x000ea20000000c00 */
[----:B---3--:R-:W-:Y:S01]  /*07c0*/  FADD R31, R8, -R4 ;  /* 0x80000004081f7221 */ /* 0x008fe20000000000 */
[----:B------:R-:W-:Y:S01]  /*07d0*/  FADD R10, R10, -R6 ;  /* 0x800000060a0a7221 */ /* 0x000fe20000000000 */
[--C-:B0-----:R-:W-:Y:S01]  /*07e0*/  FADD R35, R16, -R4.reuse ;  /* 0x8000000410237221 */ /* 0x101fe20000000000 */
[--C-:B------:R-:W-:Y:S01]  /*07f0*/  FADD R17, R17, -R5.reuse ;  /* 0x8000000511117221 */ /* 0x100fe20000000000 */
[--C-:B-1----:R-:W-:Y:S01]  /*0800*/  FADD R33, R12, -R4.reuse ;  /* 0x800000040c217221 */ /* 0x102fe20000000000 */
[----:B------:R-:W-:Y:S01]  /*0810*/  FADD R13, R13, -R5 ;  /* 0x800000050d0d7221 */ /* 0x000fe20000000000 */
[----:B--2---:R-:W-:Y:S01]  /*0820*/  FADD R37, R20, -R4 ;  /* 0x8000000414257221 */ /* 0x004fe20000000000 */
[--C-:B------:R-:W-:Y:S01]  /*0830*/  FADD R4, R14, -R6.reuse ;  /* 0x800000060e047221 */ /* 0x100fe20000000000 */
[--C-:B------:R-:W-:Y:S01]  /*0840*/  FADD R22, R22, -R6.reuse ;  /* 0x8000000616167221 */ /* 0x100fe20000000000 */
[----:B------:R-:W-:Y:S01]  /*0850*/  FADD R6, R18, -R6 ;  /* 0x8000000612067221 */ /* 0x000fe20000000000 */
[C---:B------:R-:W-:Y:S01]  /*0860*/  FMUL R30, R28.reuse, R13 ;  /* 0x0000000d1c1e7220 */ /* 0x040fe20000400000 */
[----:B------:R-:W-:Y:S01]  /*0870*/  FMUL R32, R28, R17 ;  /* 0x000000111c207220 */ /* 0x000fe20000400000 */
[--C-:B------:R-:W-:Y:S01]  /*0880*/  FADD R12, R11, -R7.reuse ;  /* 0x800000070b0c7221 */ /* 0x100fe20000000000 */
[--C-:B------:R-:W-:Y:S01]  /*0890*/  FADD R14, R15, -R7.reuse ;  /* 0x800000070f0e7221 */ /* 0x100fe20000000000 */
[--C-:B------:R-:W-:Y:S01]  /*08a0*/  FADD R16, R19, -R7.reuse ;  /* 0x8000000713107221 */ /* 0x100fe20000000000 */
[----:B------:R-:W-:Y:S01]  /*08b0*/  FADD R18, R23, -R7 ;  /* 0x8000000717127221 */ /* 0x000fe20000000000 */
[C---:B------:R-:W-:Y:S01]  /*08c0*/  FMUL R13, R27.reuse, R10 ;  /* 0x0000000a1b0d7220 */ /* 0x040fe20000400000 */
[----:B------:R-:W-:Y:S01]  /*08d0*/  FMUL R17, R27, R6 ;  /* 0x000000061b117220 */ /* 0x000fe20000400000 */
[----:B------:R-:W0:Y:S08]  /*08e0*/  LDC.64 R10, c[0x0][0x230] ;  /* 0x00008c00ff0a7b82 */ /* 0x000e300000000a00 */
[----:B------:R-:W1:Y:S01]  /*08f0*/  LDC.64 R6, c[0x0][0x228] ;  /* 0x00008a00ff067b82 */ /* 0x000e620000000a00 */
[--C-:B------:R-:W-:Y:S01]  /*0900*/  FADD R9, R9, -R5.reuse ;  /* 0x8000000509097221 */ /* 0x100fe20000000000 */
[----:B------:R-:W-:Y:S01]  /*0910*/  FADD R21, R21, -R5 ;  /* 0x8000000515157221 */ /* 0x000fe20000000000 */
[----:B------:R-:W-:-:S02]  /*0920*/  FMUL R15, R27, R4 ;  /* 0x000000041b0f7220 */ /* 0x000fc40000400000 */
[----:B------:R-:W-:Y:S01]  /*0930*/  FMUL R20, R28, R9 ;  /* 0x000000091c147220 */ /* 0x000fe20000400000 */
[----:B0-----:R-:W-:-:S06]  /*0940*/  IMAD.WIDE R10, R24, 0x4, R10 ;  /* 0x00000004180a7825 */ /* 0x001fcc00078e020a */
[----:B------:R-:W2:Y:S01]  /*0950*/  LDG.E.EL.128 R8, desc[UR8][R10.64] ;  /* 0x000000080a087981 */ /* 0x000ea2000c2e1d00 */
[----:B-1----:R-:W-:-:S06]  /*0960*/  IMAD.WIDE R6, R24, 0x4, R6 ;  /* 0x0000000418067825 */ /* 0x002fcc00078e0206 */
[----:B------:R-:W2:Y:S01]  /*0970*/  LDG.E.EL.128 R4, desc[UR8][R6.64] ;  /* 0x0000000806047981 */ /* 0x000ea2000c2e1d00 */
[----:B------:R-:W-:Y:S01]  /*0980*/  FMUL R28, R28, R21 ;  /* 0x000000151c1c7220 */ /* 0x000fe20000400000 */
[C---:B------:R-:W-:Y:S01]  /*0990*/  FMUL R21, R26.reuse, R31 ;  /* 0x0000001f1a157220 */ /* 0x040fe20000400000 */
[C---:B------:R-:W-:Y:S01]  /*09a0*/  FMUL R33, R26.reuse, R33 ;  /* 0x000000211a217220 */ /* 0x040fe20000400000 */
[C---:B------:R-:W-:Y:S01]  /*09b0*/  FMUL R19, R26.reuse, R35 ;  /* 0x000000231a137220 */ /* 0x040fe20000400000 */
[----:B------:R-:W-:Y:S01]  /*09c0*/  FMUL R37, R26, R37 ;  /* 0x000000251a257220 */ /* 0x000fe20000400000 */
[----:B------:R-:W-:Y:S01]  /*09d0*/  FMUL R14, R29, R14 ;  /* 0x0000000e1d0e7220 */ /* 0x000fe20000400000 */
[----:B------:R-:W-:Y:S01]  /*09e0*/  FMUL R27, R27, R22 ;  /* 0x000000161b1b7220 */ /* 0x000fe20000400000 */
[C---:B------:R-:W-:Y:S01]  /*09f0*/  FMUL R16, R29.reuse, R16 ;  /* 0x000000101d107220 */ /* 0x040fe20000400000 */
[C---:B------:R-:W-:Y:S01]  /*0a00*/  FMUL R12, R29.reuse, R12 ;  /* 0x0000000c1d0c7220 */ /* 0x040fe20000400000 */
[----:B------:R-:W-:Y:S01]  /*0a10*/  FMUL R18, R29, R18 ;  /* 0x000000121d127220 */ /* 0x000fe20000400000 */
[----:B------:R-:W-:Y:S01]  /*0a20*/  UISETP.GE.AND UP0, UPT, UR7, 0x4, UPT ;  /* 0x000000040700788c */ /* 0x000fe2000bf06270 */
[----:B------:R-:W-:Y:S01]  /*0a30*/  BAR.SYNC.DEFER_BLOCKING 0x0 ;  /* 0x0000000000007b1d */ /* 0x000fe20000010000 */
[C-C-:B--2---:R-:W-:Y:S01]  /*0a40*/  FFMA R21, R4.reuse, R21, R8.reuse ;  /* 0x0000001504157223 */ /* 0x144fe20000000008 */
[C-C-:B------:R-:W-:Y:S01]  /*0a50*/  FFMA R22, R4.reuse, R33, R8.reuse ;  /* 0x0000002104167223 */ /* 0x140fe20000000008 */
[C-C-:B------:R-:W-:Y:S01]  /*0a60*/  FFMA R19, R4.reuse, R19, R8.reuse ;  /* 0x0000001304137223 */ /* 0x140fe20000000008 */
[----:B------:R-:W-:Y:S01]  /*0a70*/  FFMA R4, R4, R37, R8 ;  /* 0x0000002504047223 */ /* 0x000fe20000000008 */
[C-C-:B------:R-:W-:Y:S01]  /*0a80*/  FFMA R20, R5.reuse, R20, R9.reuse ;  /* 0x0000001405147223 */ /* 0x140fe20000000009 */
[C-C-:B------:R-:W-:Y:S01]  /*0a90*/  FFMA R30, R5.reuse, R30, R9.reuse ;  /* 0x0000001e051e7223 */ /* 0x140fe20000000009 */
[C-C-:B------:R-:W-:Y:S01]  /*0aa0*/  FFMA R32, R5.reuse, R32, R9.reuse ;  /* 0x0000002005207223 */ /* 0x140fe20000000009 */
[----:B------:R-:W-:Y:S01]  /*0ab0*/  FFMA R28, R5, R28, R9 ;  /* 0x0000001c051c7223 */ /* 0x000fe20000000009 */
[C-C-:B------:R-:W-:Y:S01]  /*0ac0*/  FFMA R27, R6.reuse, R27, R10.reuse ;  /* 0x0000001b061b7223 */ /* 0x140fe2000000000a */
[C-C-:B------:R-:W-:Y:S01]  /*0ad0*/  FFMA R8, R6.reuse, R13, R10.reuse ;  /* 0x0000000d06087223 */ /* 0x140fe2000000000a */
[C-C-:B------:R-:W-:Y:S01]  /*0ae0*/  FFMA R9, R6.reuse, R15, R10.reuse ;  /* 0x0000000f06097223 */ /* 0x140fe2000000000a */
[C-C-:B------:R-:W-:Y:S01]  /*0af0*/  FFMA R14, R7.reuse, R14, R11.reuse ;  /* 0x0000000e070e7223 */ /* 0x140fe2000000000b */
[----:B------:R-:W-:Y:S01]  /*0b00*/  FFMA R6, R6, R17, R10 ;  /* 0x0000001106067223 */ /* 0x000fe2000000000a */
[C-C-:B------:R-:W-:Y:S01]  /*0b10*/  FFMA R16, R7.reuse, R16, R11.reuse ;  /* 0x0000001007107223 */ /* 0x140fe2000000000b */
[C-C-:B------:R-:W-:Y:S01]  /*0b20*/  FFMA R18, R7.reuse, R18, R11.reuse ;  /* 0x0000001207127223 */ /* 0x140fe2000000000b */
[----:B------:R-:W-:Y:S01]  /*0b30*/  FFMA R17, R7, R12, R11 ;  /* 0x0000000c07117223 */ /* 0x000fe2000000000b */
[----:B------:R-:W-:-:S02]  /*0b40*/  FSETP.GEU.AND P4, PT, R14, RZ, PT ;  /* 0x000000ff0e00720b */ /* 0x000fc40003f8e000 */
[----:B------:R-:W-:Y:S02]  /*0b50*/  FSETP.GEU.AND P2, PT, R16, RZ, PT ;  /* 0x000000ff1000720b */ /* 0x000fe40003f4e000 */
[----:B------:R-:W-:Y:S02]  /*0b60*/  FSETP.GEU.AND P3, PT, R6, RZ, PT ;  /* 0x000000ff0600720b */ /* 0x000fe40003f6e000 */
[----:B------:R-:W-:Y:S01]  /*0b70*/  FSETP.GEU.AND P5, PT, R9, RZ, PT ;  /* 0x000000ff0900720b */ /* 0x000fe20003fae000 */
[----:B------:R-:W-:Y:S01]  /*0b80*/  VIADD R5, R2, UR4 ;  /* 0x0000000402057c36 */ /* 0x000fe20008000000 */
[----:B------:R-:W-:Y:S02]  /*0b90*/  FSEL R23, R14, RZ, P4 ;  /* 0x000000ff0e177208 */ /* 0x000fe40002000000 */
[----:B------:R-:W-:Y:S02]  /*0ba0*/  FSEL R12, R16, RZ, P2 ;  /* 0x000000ff100c7208 */ /* 0x000fe40001000000 */
[----:B------:R-:W-:-:S02]  /*0bb0*/  FSEL R13, R6, RZ, P3 ;  /* 0x000000ff060d7208 */ /* 0x000fc40001800000 */
[----:B------:R-:W-:Y:S02]  /*0bc0*/  FSEL R14, R9, RZ, P5 ;  /* 0x000000ff090e7208 */ /* 0x000fe40002800000 */
[----:B------:R-:W-:Y:S02]  /*0bd0*/  FSETP.GEU.AND P6, PT, R17, RZ, PT ;  /* 0x000000ff1100720b */ /* 0x000fe40003fce000 */
[----:B------:R-:W-:Y:S02]  /*0be0*/  FSETP.GEU.AND P1, PT, R8, RZ, PT ;  /* 0x000000ff0800720b */ /* 0x000fe40003f2e000 */
[----:B------:R-:W-:Y:S02]  /*0bf0*/  FSETP.GEU.AND P2, PT, R28, RZ, PT ;  /* 0x000000ff1c00720b */ /* 0x000fe40003f4e000 */
[----:B------:R-:W-:Y:S02]  /*0c00*/  FSETP.GEU.AND P3, PT, R18, RZ, PT ;  /* 0x000000ff1200720b */ /* 0x000fe40003f6e000 */
[----:B------:R-:W-:-:S02]  /*0c10*/  FSETP.GEU.AND P4, PT, R32, RZ, PT ;  /* 0x000000ff2000720b */ /* 0x000fc40003f8e000 */
[----:B------:R-:W-:Y:S01]  /*0c20*/  FSETP.GEU.AND P5, PT, R30, RZ, PT ;  /* 0x000000ff1e00720b */ /* 0x000fe20003fae000 */
[----:B------:R-:W-:Y:S01]  /*0c30*/  IMAD R15, R2, 0x4, R5 ;  /* 0x00000004020f7824 */ /* 0x000fe200078e0205 */
[----:B------:R-:W-:Y:S02]  /*0c40*/  FSEL R17, R17, RZ, P6 ;  /* 0x000000ff11117208 */ /* 0x000fe40003000000 */
[----:B------:R-:W-:Y:S02]  /*0c50*/  FSEL R6, R8, RZ, P1 ;  /* 0x000000ff08067208 */ /* 0x000fe40000800000 */
        /* <DEDUP_REMOVED lines=9> */
[----:B------:R-:W-:Y:S02]  /*0cf0*/  FSETP.GEU.AND P5, PT, R21, RZ, PT ;  /* 0x000000ff1500720b */ /* 0x000fe40003fae000 */
[----:B------:R-:W-:Y:S02]  /*0d00*/  FSEL R20, R20, RZ, P6 ;  /* 0x000000ff14147208 */ /* 0x000fe40003000000 */
[----:B------:R-:W-:Y:S02]  /*0d10*/  FSEL R18, R27, RZ, P1 ;  /* 0x000000ff1b127208 */ /* 0x000fe40000800000 */
[----:B------:R-:W-:Y:S02]  /*0d20*/  FSEL R4, R4, RZ, P2 ;  /* 0x000000ff04047208 */ /* 0x000fe40001000000 */
[----:B------:R-:W-:Y:S02]  /*0d30*/  FSEL R19, R19, RZ, P3 ;  /* 0x000000ff13137208 */ /* 0x000fe40001800000 */
[----:B------:R-:W-:-:S02]  /*0d40*/  FSEL R22, R22, RZ, P4 ;  /* 0x000000ff16167208 */ /* 0x000fc40002000000 */
[----:B------:R-:W-:Y:S01]  /*0d50*/  FSEL R21, R21, RZ, P5 ;  /* 0x000000ff15157208 */ /* 0x000fe20002800000 */
[----:B------:R0:W-:Y:S04]  /*0d60*/  STS [R15+0x30], R13 ;  /* 0x0000300d0f007388 */ /* 0x0001e80000000800 */
[----:B------:R-:W-:Y:S04]  /*0d70*/  STS [R15+0x44], R12 ;  /* 0x0000440c0f007388 */ /* 0x000fe80000000800 */
        /* <DEDUP_REMOVED lines=8> */
[----:B------:R-:W-:Y:S01]  /*0e00*/  STS [R15+0x48], R2 ;  /* 0x000048020f007388 */ /* 0x000fe20000000800 */
[----:B------:R-:W-:Y:S01]  /*0e10*/  VIADD R10, R25, UR4 ;  /* 0x00000004190a7c36 */ /* 0x000fe20008000000 */
[----:B------:R-:W-:Y:S01]  /*0e20*/  FSETP.GTU.AND P1, PT, R13, RZ, PT ;  /* 0x000000ff0d00720b */ /* 0x000fe20003f2c000 */
[----:B------:R-:W1:Y:S01]  /*0e30*/  LDC.64 R26, c[0x0][0x238] ;  /* 0x00008e00ff1a7b82 */ /* 0x000e620000000a00 */
[----:B------:R-:W-:Y:S04]  /*0e40*/  STS [R15+0x34], R18 ;  /* 0x000034120f007388 */ /* 0x000fe80000000800 */
[----:B------:R-:W-:Y:S04]  /*0e50*/  STS [R15+0xc], R4 ;  /* 0x00000c040f007388 */ /* 0x000fe80000000800 */
[----:B------:R-:W-:Y:S04]  /*0e60*/  STS [R15+0x8], R19 ;  /* 0x000008130f007388 */ /* 0x000fe80000000800 */
[----:B------:R-:W-:Y:S04]  /*0e70*/  STS [R15+0x4], R22 ;  /* 0x000004160f007388 */ /* 0x000fe80000000800 */
[----:B------:R-:W-:Y:S01]  /*0e80*/  STS [R15], R21 ;  /* 0x000000150f007388 */ /* 0x000fe20000000800 */
[----:B------:R-:W-:Y:S01]  /*0e90*/  IMAD R7, R25, 0x4, R10 ;  /* 0x0000000419077824 */ /* 0x000fe200078e020a */
[----:B------:R-:W-:Y:S01]  /*0ea0*/  BAR.SYNC.DEFER_BLOCKING 0x0 ;  /* 0x0000000000007b1d */ /* 0x000fe20000010000 */
[----:B0-----:R-:W-:-:S05]  /*0eb0*/  IMAD.U32 R13, RZ, RZ, UR6 ;  /* 0x00000006ff0d7e24 */ /* 0x001fca000f8e00ff */
[----:B------:R-:W-:Y:S02]  /*0ec0*/  UMOV UR6, 0x400 ;  /* 0x0000040000067882 */ /* 0x000fe40000000000 */
[----:B------:R-:W-:-:S06]  /*0ed0*/  UPRMT UR5, UR5, 0x654, UR6 ;  /* 0x0000065405057896 */ /* 0x000fcc0008000006 */
[C---:B------:R-:W-:Y:S01]  /*0ee0*/  LEA R24, R25.reuse, UR5, 0x2 ;  /* 0x0000000519187c11 */ /* 0x040fe2000f8e10ff */
[----:B------:R-:W-:Y:S04]  /*0ef0*/  LDS R8, [R7] ;  /* 0x0000000007087984 */ /* 0x000fe80000000800 */
[----:B------:R-:W-:Y:S04]  /*0f00*/  LDS R9, [R7+0x4] ;  /* 0x0000040007097984 */ /* 0x000fe80000000800 */
[----:B------:R-:W-:Y:S04]  /*0f10*/  LDS R10, [R7+0x8] ;  /* 0x00000800070a7984 */ /* 0x000fe80000000800 */
[----:B------:R-:W0:Y:S01]  /*0f20*/  LDS R11, [R7+0xc] ;  /* 0x00000c00070b7984 */ /* 0x000e220000000800 */
[----:B------:R-:W-:Y:S01]  /*0f30*/  IMAD.IADD R24, R25, 0x1, R24 ;  /* 0x0000000119187824 */ /* 0x000fe200078e0218 */
[----:B------:R-:W-:-:S02]  /*0f40*/  LOP3.LUT R0, R13, 0xff, R0, 0xf8, !PT ;  /* 0x000000ff0d007812 */ /* 0x000fc400078ef800 */
[----:B------:R-:W-:Y:S02]  /*0f50*/  FSETP.GTU.AND P4, PT, R12, RZ, PT ;  /* 0x000000ff0c00720b */ /* 0x000fe40003f8c000 */
[----:B------:R-:W-:Y:S01]  /*0f60*/  FSETP.GTU.AND P2, PT, R14, RZ, PT ;  /* 0x000000ff0e00720b */ /* 0x000fe20003f4c000 */
[----:B------:R-:W-:Y:S04]  /*0f70*/  LDS R12, [R7+0x1400] ;  /* 0x00140000070c7984 */ /* 0x000fe80000000800 */
[----:B------:R-:W-:Y:S04]  /*0f80*/  LDS R13, [R24+0x1404] ;  /* 0x00140400180d7984 */ /* 0x000fe80000000800 */
[----:B------:R-:W-:Y:S04]  /*0f90*/  LDS R14, [R24+0x1408] ;  /* 0x00140800180e7984 */ /* 0x000fe80000000800 */
[----:B------:R-:W2:Y:S01]  /*0fa0*/  LDS R15, [R24+0x140c] ;  /* 0x00140c00180f7984 */ /* 0x000ea20000000800 */
[----:B------:R-:W-:Y:S01]  /*0fb0*/  VIADD R0, R0, UR10 ;  /* 0x0000000a00007c36 */ /* 0x000fe20008000000 */
[----:B------:R-:W-:-:S03]  /*0fc0*/  PLOP3.LUT P3, PT, PT, PT, UP0, 0x80, 0x0 ;  /* 0x000000000000781c */ /* 0x000fc60003f6f008 */
[----:B------:R-:W-:-:S04]  /*0fd0*/  IMAD.SHL.U32 R0, R0, 0x4, RZ ;  /* 0x0000000400007824 */ /* 0x000fc800078e00ff */
[----:B-1----:R-:W-:-:S04]  /*0fe0*/  IMAD.WIDE R28, R0, 0x4, R26 ;  /* 0x00000004001c7825 */ /* 0x002fc800078e021a */
[----:B------:R-:W-:Y:S02]  /*0ff0*/  VIADD R35, R0, 0x400 ;  /* 0x0000040000237836 */ /* 0x000fe40000000000 */
[----:B0-----:R0:W-:Y:S01]  /*1000*/  @!P3 STG.E.128 desc[UR8][R28.64], R8 ;  /* 0x000000081c00b986 */ /* 0x0011e2000c101d08 */
[----:B------:R-:W-:-:S03]  /*1010*/  PLOP3.LUT P3, PT, PT, PT, UP0, 0x80, 0x0 ;  /* 0x000000000000781c */ /* 0x000fc60003f6f008 */
[----:B------:R-:W-:Y:S04]  /*1020*/  LDS R8, [R7+0x2800] ;  /* 0x0028000007087984 */ /* 0x000fe80000000800 */
[----:B------:R-:W-:Y:S04]  /*1030*/  LDS R9, [R24+0x2804] ;  /* 0x0028040018097984 */ /* 0x000fe80000000800 */
[----:B------:R-:W-:Y:S04]  /*1040*/  LDS R10, [R24+0x2808] ;  /* 0x00280800180a7984 */ /* 0x000fe80000000800 */
[----:B------:R-:W1:Y:S01]  /*1050*/  LDS R11, [R24+0x280c] ;  /* 0x00280c00180b7984 */ /* 0x000e620000000800 */
[----:B------:R-:W-:Y:S01]  /*1060*/  IMAD.WIDE R34, R35, 0x4, R26 ;  /* 0x0000000423227825 */ /* 0x000fe200078e021a */
[----:B------:R-:W-:-:S04]  /*1070*/  FSETP.GTU.AND P5, PT, R23, RZ, PT ;  /* 0x000000ff1700720b */ /* 0x000fc80003fac000 */
[----:B--2---:R-:W-:Y:S01]  /*1080*/  @!P3 STG.E.128 desc[UR8][R34.64], R12 ;  /* 0x0000000c2200b986 */ /* 0x004fe2000c101d08 */
[----:B------:R-:W-:Y:S02]  /*1090*/  FSETP.GTU.AND P3, PT, R17, RZ, PT ;  /* 0x000000ff1100720b */ /* 0x000fe40003f6c000 */
[----:B------:R-:W-:Y:S01]  /*10a0*/  SEL R17, RZ, 0x1, P4 ;  /* 0x00000001ff117807 */ /* 0x000fe20002000000 */
[----:B------:R-:W-:Y:S01]  /*10b0*/  LDS R12, [R7+0x3c00] ;  /* 0x003c0000070c7984 */ /* 0x000fe20000000800 */
[----:B------:R-:W-:Y:S02]  /*10c0*/  FSETP.GTU.AND P6, PT, R16, RZ, PT ;  /* 0x000000ff1000720b */ /* 0x000fe40003fcc000 */
[----:B------:R-:W-:Y:S01]  /*10d0*/  FSETP.GTU.AND P4, PT, R32, RZ, PT ;  /* 0x000000ff2000720b */ /* 0x000fe20003f8c000 */
[----:B------:R-:W-:Y:S01]  /*10e0*/  LDS R13, [R24+0x3c04] ;  /* 0x003c0400180d7984 */ /* 0x000fe20000000800 */
[----:B------:R-:W-:Y:S02]  /*10f0*/  SEL R16, RZ, 0x1, P5 ;  /* 0x00000001ff107807 */ /* 0x000fe40002800000 */
[----:B------:R-:W-:Y:S01]  /*1100*/  SEL R23, RZ, 0x1, P3 ;  /* 0x00000001ff177807 */ /* 0x000fe20001800000 */
[----:B------:R-:W-:Y:S01]  /*1110*/  LDS R14, [R24+0x3c08] ;  /* 0x003c0800180e7984 */ /* 0x000fe20000000800 */
[----:B------:R-:W-:-:S02]  /*1120*/  FSETP.GTU.AND P5, PT, R30, RZ, PT ;  /* 0x000000ff1e00720b */ /* 0x000fc40003fac000 */
[----:B------:R-:W-:Y:S01]  /*1130*/  FSETP.GTU.AND P3, PT, R20, RZ, PT ;  /* 0x000000ff1400720b */ /* 0x000fe20003f6c000 */
[----:B------:R-:W2:Y:S01]  /*1140*/  LDS R15, [R24+0x3c0c] ;  /* 0x003c0c00180f7984 */ /* 0x000ea20000000800 */
[----:B------:R-:W-:Y:S02]  /*1150*/  SEL R20, RZ, 0x1, P4 ;  /* 0x00000001ff147807 */ /* 0x000fe40002000000 */
[----:B------:R-:W-:Y:S02]  /*1160*/  FSETP.GTU.AND P4, PT, R6, RZ, PT ;  /* 0x000000ff0600720b */ /* 0x000fe40003f8c000 */
[----:B------:R-:W-:Y:S02]  /*1170*/  SEL R6, RZ, 0x1, P5 ;  /* 0x00000001ff067807 */ /* 0x000fe40002800000 */
[----:B------:R-:W-:Y:S02]  /*1180*/  FSETP.GTU.AND P5, PT, R22, RZ, PT ;  /* 0x000000ff1600720b */ /* 0x000fe40003fac000 */
[----:B------:R-:W-:-:S02]  /*1190*/  SEL R22, RZ, 0x1, P3 ;  /* 0x00000001ff167807 */ /* 0x000fc40001800000 */
[----:B------:R-:W-:Y:S01]  /*11a0*/  PLOP3.LUT P3, PT, PT, PT, UP0, 0x80, 0x0 ;  /* 0x000000000000781c */ /* 0x000fe20003f6f008 */
[----:B------:R-:W-:Y:S01]  /*11b0*/  VIADD R31, R0, 0x800 ;  /* 0x00000800001f7836 */ /* 0x000fe20000000000 */
[----:B0-----:R-:W-:Y:S02]  /*11c0*/  SEL R28, RZ, 0x1, P6 ;  /* 0x00000001ff1c7807 */ /* 0x001fe40003000000 */
[----:B------:R-:W-:Y:S01]  /*11d0*/  FSETP.GTU.AND P6, PT, R21, RZ, PT ;  /* 0x000000ff1500720b */ /* 0x000fe20003fcc000 */
[----:B------:R-:W-:-:S03]  /*11e0*/  IMAD.WIDE R30, R31, 0x4, R26 ;  /* 0x000000041f1e7825 */ /* 0x000fc600078e021a */
[----:B------:R-:W-:Y:S02]  /*11f0*/  SEL R21, RZ, 0x1, P6 ;  /* 0x00000001ff157807 */ /* 0x000fe40003000000 */
[----:B------:R-:W-:Y:S02]  /*1200*/  FSETP.GTU.AND P6, PT, R4, RZ, PT ;  /* 0x000000ff0400720b */ /* 0x000fe40003fcc000 */
[----:B------:R-:W-:Y:S01]  /*1210*/  SEL R4, RZ, 0x1fffe, P1 ;  /* 0x0001fffeff047807 */ /* 0x000fe20000800000 */
[----:B-1----:R0:W-:Y:S04]  /*1220*/  @!P3 STG.E.128 desc[UR8][R30.64], R8 ;  /* 0x000000081e00b986 */ /* 0x0021e8000c101d08 */
[----:B------:R-:W-:Y:S01]  /*1230*/  IMAD.IADD R17, R17, 0x1, R4 ;  /* 0x0000000111117824 */ /* 0x000fe200078e0204 */
[----:B------:R-:W-:-:S02]  /*1240*/  SEL R4, RZ, 0x1, P1 ;  /* 0x00000001ff047807 */ /* 0x000fc40000800000 */
[----:B------:R-:W-:Y:S02]  /*1250*/  PLOP3.LUT P1, PT, PT, PT, UP0, 0x80, 0x0 ;  /* 0x000000000000781c */ /* 0x000fe40003f2f008 */
[----:B0-----:R-:W-:Y:S02]  /*1260*/  SEL R9, RZ, 0x1, P5 ;  /* 0x00000001ff097807 */ /* 0x001fe40002800000 */
[----:B------:R-:W-:-:S04]  /*1270*/  FSETP.GTU.AND P5, PT, R19, RZ, PT ;  /* 0x000000ff1300720b */ /* 0x000fc80003fac000 */
[----:B------:R-:W-:-:S04]  /*1280*/  SEL R7, RZ, 0x1, P5 ;  /* 0x00000001ff077807 */ /* 0x000fc80002800000 */
[----:B------:R-:W-:Y:S01]  /*1290*/  PRMT R19, R20, 0x7604, R7 ;  /* 0x0000760414137816 */ /* 0x000fe20000000007 */
[----:B------:R-:W-:-:S04]  /*12a0*/  VIADD R7, R0, 0xc00 ;  /* 0x00000c0000077836 */ /* 0x000fc80000000000 */
[----:B------:R-:W-:Y:S01]  /*12b0*/  IMAD.WIDE R26, R7, 0x4, R26 ;  /* 0x00000004071a7825 */ /* 0x000fe200078e021a */
[----:B------:R-:W-:Y:S01]  /*12c0*/  SEL R11, RZ, 0x1fffe, P2 ;  /* 0x0001fffeff0b7807 */ /* 0x000fe20001000000 */
[----:B------:R-:W0:Y:S03]  /*12d0*/  S2R R29, SR_TID.X ;  /* 0x00000000001d7919 */ /* 0x000e260000002100 */
[----:B--2---:R-:W-:Y:S01]  /*12e0*/  @!P1 STG.E.128 desc[UR8][R26.64], R12 ;  /* 0x0000000c1a009986 */ /* 0x004fe2000c101d08 */
[----:B------:R-:W-:Y:S01]  /*12f0*/  SEL R8, RZ, 0x1fffe, P4 ;  /* 0x0001fffeff087807 */ /* 0x000fe20002000000 */
[----:B------:R-:W-:Y:S01]  /*1300*/  IMAD.IADD R16, R16, 0x1, R11 ;  /* 0x0000000110107824 */ /* 0x000fe200078e020b */
[----:B------:R-:W-:Y:S02]  /*1310*/  FSETP.GTU.AND P3, PT, R18, RZ, PT ;  /* 0x000000ff1200720b */ /* 0x000fe40003f6c000 */
[----:B------:R-:W-:Y:S01]  /*1320*/  SEL R11, RZ, 0x1, P6 ;  /* 0x00000001ff0b7807 */ /* 0x000fe20003000000 */
[----:B------:R-:W-:Y:S01]  /*1330*/  IMAD.IADD R23, R23, 0x1, R8 ;  /* 0x0000000117177824 */ /* 0x000fe200078e0208 */
[----:B------:R-:W-:-:S02]  /*1340*/  FSETP.GTU.AND P5, PT, R2, RZ, PT ;  /* 0x000000ff0200720b */ /* 0x000fc40003fac000 */
[----:B------:R-:W-:Y:S02]  /*1350*/  PRMT R9, R6, 0x7604, R9 ;  /* 0x0000760406097816 */ /* 0x000fe40000000009 */
[----:B------:R-:W-:Y:S02]  /*1360*/  SEL R0, RZ, 0x1, P2 ;  /* 0x00000001ff007807 */ /* 0x000fe40001000000 */
[----:B------:R-:W-:Y:S02]  /*1370*/  PRMT R21, R22, 0x7604, R21 ;  /* 0x0000760416157816 */ /* 0x000fe40000000015 */
[----:B------:R-:W-:Y:S02]  /*1380*/  SEL R2, RZ, 0x1, P4 ;  /* 0x00000001ff027807 */ /* 0x000fe40002000000 */
[----:B------:R-:W-:Y:S02]  /*1390*/  PRMT R11, R28, 0x7604, R11 ;  /* 0x000076041c0b7816 */ /* 0x000fe4000000000b */
[----:B------:R-:W-:-:S02]  /*13a0*/  SEL R6, RZ, 0x1, P3 ;  /* 0x00000001ff067807 */ /* 0x000fc40001800000 */
[----:B------:R-:W-:Y:S02]  /*13b0*/  PRMT R9, R0, 0x7054, R9 ;  /* 0x0000705400097816 */ /* 0x000fe40000000009 */
[----:B------:R-:W-:Y:S02]  /*13c0*/  PRMT R2, R2, 0x7054, R21 ;  /* 0x0000705402027816 */ /* 0x000fe40000000015 */
[----:B------:R-:W-:Y:S02]  /*13d0*/  PRMT R4, R4, 0x7054, R19 ;  /* 0x0000705404047816 */ /* 0x000fe40000000013 */
[----:B------:R-:W-:Y:S02]  /*13e0*/  PRMT R11, R6, 0x7054, R11 ;  /* 0x00007054060b7816 */ /* 0x000fe4000000000b */
[----:B------:R-:W-:Y:S02]  /*13f0*/  LOP3.LUT R23, R23, 0x1, RZ, 0xc0, !PT ;  /* 0x0000000117177812 */ /* 0x000fe400078ec0ff */
[----:B------:R-:W-:-:S02]  /*1400*/  LOP3.LUT R16, R16, 0x1, RZ, 0xc0, !PT ;  /* 0x0000000110107812 */ /* 0x000fc400078ec0ff */
[----:B------:R-:W-:Y:S02]  /*1410*/  LOP3.LUT R17, R17, 0x1, RZ, 0xc0, !PT ;  /* 0x0000000111117812 */ /* 0x000fe400078ec0ff */
[----:B------:R-:W-:Y:S02]  /*1420*/  SEL R0, RZ, 0x1, P5 ;  /* 0x00000001ff007807 */ /* 0x000fe40002800000 */
[----:B------:R-:W-:Y:S01]  /*1430*/  PRMT R8, R23, 0x654, R2 ;  /* 0x0000065417087816 */ /* 0x000fe20000000002 */
[----:B------:R-:W-:Y:S01]  /*1440*/  BAR.SYNC.DEFER_BLOCKING 0x0 ;  /* 0x0000000000007b1d */ /* 0x000fe20000010000 */
[----:B------:R-:W-:Y:S02]  /*1450*/  PRMT R16, R16, 0x654, R9 ;  /* 0x0000065410107816 */ /* 0x000fe40000000009 */
[----:B------:R-:W-:Y:S02]  /*1460*/  PRMT R18, R17, 0x654, R4 ;  /* 0x0000065411127816 */ /* 0x000fe40000000004 */
[----:B------:R-:W-:-:S02]  /*1470*/  PRMT R20, R0, 0x654, R11 ;  /* 0x0000065400147816 */ /* 0x000fc4000000000b */
[----:B0-----:R-:W-:Y:S01]  /*1480*/  SHF.R.U32.HI R29, RZ, 0x2, R29 ;  /* 0x00000002ff1d7819 */ /* 0x001fe2000001161d */
[----:B------:R-:W-:Y:S04]  /*1490*/  STS [R25+UR4], R8 ;  /* 0x0000000819007988 */ /* 0x000fe80008000804 */
[----:B------:R-:W-:Y:S04]  /*14a0*/  STS [R25+UR4+0x410], R16 ;  /* 0x0004101019007988 */ /* 0x000fe80008000804 */
[----:B------:R-:W-:Y:S04]  /*14b0*/  STS [R25+UR4+0x820], R18 ;  /* 0x0008201219007988 */ /* 0x000fe80008000804 */
[----:B------:R-:W-:Y:S01]  /*14c0*/  STS [R25+UR4+0xc30], R20 ;  /* 0x000c301419007988 */ /* 0x000fe20008000804 */
[----:B------:R-:W-:Y:S01]  /*14d0*/  LOP3.LUT R32, R29, 0x30, RZ, 0xc0, !PT ;  /* 0x000000301d207812 */ /* 0x000fe200078ec0ff */
[----:B------:R-:W-:-:S04]  /*14e0*/  ULDC.64 UR4, c[0x0][0x240] ;  /* 0x0000900000047ab9 */ /* 0x000fc80000000a00 */
[----:B------:R-:W-:Y:S01]  /*14f0*/  IMAD.IADD R5, R32, 0x1, R5 ;  /* 0x0000000120057824 */ /* 0x000fe200078e0205 */
[----:B------:R-:W-:Y:S06]  /*1500*/  BAR.SYNC.DEFER_BLOCKING 0x0 ;  /* 0x0000000000007b1d */ /* 0x000fec0000010000 */
[----:B------:R-:W0:Y:S02]  /*1510*/  LDS.128 R4, [R5] ;  /* 0x0000000005047984 */ /* 0x000e240000000c00 */
[C---:B0-----:R-:W-:Y:S02]  /*1520*/  PRMT R0, R4.reuse, 0x7772, RZ ;  /* 0x0000777204007816 */ /* 0x041fe400000000ff */
[----:B------:R-:W-:-:S02]  /*1530*/  PRMT R9, R4, 0x7771, RZ ;  /* 0x0000777104097816 */ /* 0x000fc400000000ff */
[----:B------:R-:W-:Y:S02]  /*1540*/  PRMT R2, R4, 0x7770, RZ ;  /* 0x0000777004027816 */ /* 0x000fe400000000ff */
[----:B------:R-:W-:Y:S02]  /*1550*/  SHF.R.U32.HI R19, RZ, 0x18, R4 ;  /* 0x00000018ff137819 */ /* 0x000fe40000011604 */
[----:B------:R-:W-:Y:S02]  /*1560*/  PRMT R4, R9, 0x5410, R0 ;  /* 0x0000541009047816 */ /* 0x000fe40000000000 */
[C---:B------:R-:W-:Y:S02]  /*1570*/  PRMT R9, R5.reuse, 0x7772, RZ ;  /* 0x0000777205097816 */ /* 0x040fe400000000ff */
[----:B------:R-:W-:Y:S02]  /*1580*/  PRMT R10, R5, 0x7771, RZ ;  /* 0x00007771050a7816 */ /* 0x000fe400000000ff */
[----:B------:R-:W-:-:S02]  /*1590*/  PRMT R11, R6, 0x7772, RZ ;  /* 0x00007772060b7816 */ /* 0x000fc400000000ff */
[----:B------:R-:W-:Y:S02]  /*15a0*/  PRMT R12, R6, 0x7771, RZ ;  /* 0x00007771060c7816 */ /* 0x000fe400000000ff */
[C---:B------:R-:W-:Y:S02]  /*15b0*/  PRMT R14, R7.reuse, 0x7772, RZ ;  /* 0x00007772070e7816 */ /* 0x040fe400000000ff */
[----:B------:R-:W-:Y:S02]  /*15c0*/  PRMT R15, R7, 0x7771, RZ ;  /* 0x00007771070f7816 */ /* 0x000fe400000000ff */
[----:B------:R-:W-:Y:S02]  /*15d0*/  PRMT R8, R5, 0x7770, RZ ;  /* 0x0000777005087816 */ /* 0x000fe400000000ff */
[----:B------:R-:W-:Y:S02]  /*15e0*/  PRMT R9, R10, 0x5410, R9 ;  /* 0x000054100a097816 */ /* 0x000fe40000000009 */
[----:B------:R-:W-:-:S02]  /*15f0*/  PRMT R11, R12, 0x5410, R11 ;  /* 0x000054100c0b7816 */ /* 0x000fc4000000000b */
[----:B------:R-:W-:Y:S02]  /*1600*/  SHF.R.U32.HI R0, RZ, 0x18, R5 ;  /* 0x00000018ff007819 */ /* 0x000fe40000011605 */
[----:B------:R-:W-:Y:S02]  /*1610*/  PRMT R14, R15, 0x5410, R14 ;  /* 0x000054100f0e7816 */ /* 0x000fe4000000000e */
[----:B------:R-:W-:Y:S02]  /*1620*/  PRMT R5, R6, 0x7770, RZ ;  /* 0x0000777006057816 */ /* 0x000fe400000000ff */
[----:B------:R-:W-:Y:S02]  /*1630*/  LOP3.LUT R10, R8, 0x1, RZ, 0xc0, !PT ;  /* 0x00000001080a7812 */ /* 0x000fe400078ec0ff */
[----:B------:R-:W-:Y:S02]  /*1640*/  LOP3.LUT R9, R9, 0x10001, RZ, 0xc0, !PT ;  /* 0x0001000109097812 */ /* 0x000fe400078ec0ff */
[----:B------:R-:W-:-:S02]  /*1650*/  PRMT R13, R7, 0x7770, RZ ;  /* 0x00007770070d7816 */ /* 0x000fc400000000ff */
[----:B------:R-:W-:Y:S02]  /*1660*/  LOP3.LUT R8, R11, 0x10001, RZ, 0xc0, !PT ;  /* 0x000100010b087812 */ /* 0x000fe400078ec0ff */
[----:B------:R-:W-:Y:S02]  /*1670*/  LOP3.LUT R4, R4, 0x10001, RZ, 0xc0, !PT ;  /* 0x0001000104047812 */ /* 0x000fe400078ec0ff */
[----:B------:R-:W-:Y:S02]  /*1680*/  LOP3.LUT R14, R14, 0x10001, RZ, 0xc0, !PT ;  /* 0x000100010e0e7812 */ /* 0x000fe400078ec0ff */
[----:B------:R-:W-:Y:S02]  /*1690*/  LOP3.LUT R12, R5, 0x1, RZ, 0xc0, !PT ;  /* 0x00000001050c7812 */ /* 0x000fe400078ec0ff */
[----:B------:R-:W-:Y:S02]  /*16a0*/  LOP3.LUT R5, R9, 0xffff, RZ, 0xc0, !PT ;  /* 0x0000ffff09057812 */ /* 0x000fe400078ec0ff */
[----:B------:R-:W-:-:S02]  /*16b0*/  LOP3.LUT R17, R2, 0x1, RZ, 0xc0, !PT ;  /* 0x0000000102117812 */ /* 0x000fc400078ec0ff */
[----:B------:R-:W-:Y:S02]  /*16c0*/  LOP3.LUT R16, R13, 0x1, RZ, 0xc0, !PT ;  /* 0x000000010d107812 */ /* 0x000fe400078ec0ff */
[----:B------:R-:W-:Y:S02]  /*16d0*/  LOP3.LUT R11, R8, 0xffff, RZ, 0xc0, !PT ;  /* 0x0000ffff080b7812 */ /* 0x000fe400078ec0ff */
[----:B------:R-:W-:Y:S02]  /*16e0*/  LOP3.LUT R2, R4, 0xffff, RZ, 0xc0, !PT ;  /* 0x0000ffff04027812 */ /* 0x000fe400078ec0ff */
[----:B------:R-:W-:Y:S02]  /*16f0*/  LOP3.LUT R13, R14, 0xffff, RZ, 0xc0, !PT ;  /* 0x0000ffff0e0d7812 */ /* 0x000fe400078ec0ff */
[----:B------:R-:W-:Y:S02]  /*1700*/  SHF.R.U32.HI R6, RZ, 0x18, R6 ;  /* 0x00000018ff067819 */ /* 0x000fe40000011606 */
[----:B------:R-:W-:-:S02]  /*1710*/  SGXT.U32 R15, R19, 0x1 ;  /* 0x00000001130f781a */ /* 0x000fc40000000000 */
[----:B------:R-:W-:Y:S02]  /*1720*/  PRMT R4, R4, 0x7732, RZ ;  /* 0x0000773204047816 */ /* 0x000fe400000000ff */
[----:B------:R-:W-:Y:S02]  /*1730*/  SHF.R.U32.HI R7, RZ, 0x18, R7 ;  /* 0x00000018ff077819 */ /* 0x000fe40000011607 */
[----:B------:R-:W-:Y:S02]  /*1740*/  PRMT R5, R10, 0x3340, R5 ;  /* 0x000033400a057816 */ /* 0x000fe40000000005 */
[----:B------:R-:W-:Y:S02]  /*1750*/  PRMT R10, R12, 0x3340, R11 ;  /* 0x000033400c0a7816 */ /* 0x000fe4000000000b */
[----:B------:R-:W-:Y:S02]  /*1760*/  PRMT R2, R17, 0x3340, R2 ;  /* 0x0000334011027816 */ /* 0x000fe40000000002 */
[----:B------:R-:W-:-:S02]  /*1770*/  PRMT R11, R16, 0x3340, R13 ;  /* 0x00003340100b7816 */ /* 0x000fc4000000000d */
[----:B------:R-:W-:Y:S02]  /*1780*/  PRMT R15, R4, 0x3340, R15 ;  /* 0x00003340040f7816 */ /* 0x000fe4000000000f */
[----:B------:R-:W-:Y:S02]  /*1790*/  SGXT.U32 R13, R0, 0x1 ;  /* 0x00000001000d781a */ /* 0x000fe40000000000 */
[----:B------:R-:W-:Y:S02]  /*17a0*/  SGXT.U32 R17, R6, 0x1 ;  /* 0x000000010611781a */ /* 0x000fe40000000000 */
[----:B------:R-:W-:Y:S02]  /*17b0*/  PRMT R0, R9, 0x7732, RZ ;  /* 0x0000773209007816 */ /* 0x000fe400000000ff */
[----:B------:R-:W-:Y:S02]  /*17c0*/  PRMT R4, R8, 0x7732, RZ ;  /* 0x0000773208047816 */ /* 0x000fe400000000ff */
[----:B------:R-:W-:-:S02]  /*17d0*/  PRMT R6, R14, 0x7732, RZ ;  /* 0x000077320e067816 */ /* 0x000fc400000000ff */
[----:B------:R-:W-:Y:S02]  /*17e0*/  SGXT.U32 R7, R7, 0x1 ;  /* 0x000000010707781a */ /* 0x000fe40000000000 */
[----:B------:R-:W-:Y:S02]  /*17f0*/  IADD3 R8, P1, R3, UR4, RZ ;  /* 0x0000000403087c10 */ /* 0x000fe4000ff3e0ff */
[----:B------:R-:W-:Y:S02]  /*1800*/  PRMT R0, R0, 0x3340, R13 ;  /* 0x0000334000007816 */ /* 0x000fe4000000000d */
[----:B------:R-:W-:Y:S02]  /*1810*/  PRMT R17, R4, 0x3340, R17 ;  /* 0x0000334004117816 */ /* 0x000fe40000000011 */
[----:B------:R-:W-:Y:S02]  /*1820*/  PRMT R12, R6, 0x3340, R7 ;  /* 0x00003340060c7816 */ /* 0x000fe40000000007 */
[----:B------:R-:W-:-:S02]  /*1830*/  LEA.HI.X.SX32 R9, R3, UR5, 0x1, P1 ;  /* 0x0000000503097c11 */ /* 0x000fc400088f0eff */
[----:B------:R-:W-:Y:S02]  /*1840*/  PRMT R4, R2, 0x5410, R15 ;  /* 0x0000541002047816 */ /* 0x000fe4000000000f */
[----:B------:R-:W-:Y:S02]  /*1850*/  PRMT R5, R5, 0x5410, R0 ;  /* 0x0000541005057816 */ /* 0x000fe40000000000 */
[----:B------:R-:W-:Y:S02]  /*1860*/  PRMT R6, R10, 0x5410, R17 ;  /* 0x000054100a067816 */ /* 0x000fe40000000011 */
[----:B------:R-:W-:Y:S01]  /*1870*/  PRMT R7, R11, 0x5410, R12 ;  /* 0x000054100b077816 */ /* 0x000fe2000000000c */
[----:B------:R-:W-:Y:S06]  /*1880*/  @P0 EXIT ;  /* 0x000000000000094d */ /* 0x000fec0003800000 */
[----:B------:R-:W-:Y:S01]  /*1890*/  STG.E.128 desc[UR8][R8.64], R4 ;  /* 0x0000000408007986 */ /* 0x000fe2000c101d08 */
[----:B------:R-:W-:Y:S05]  /*18a0*/  EXIT ;  /* 0x000000000000794d */ /* 0x000fea0003800000 */
.L_x_0:
[----:B------:R-:W-:-:S00]  /*18b0*/  BRA `(.L_x_0) ;  /* 0xfffffffc00fc7947 */ /* 0x000fc0000383ffff */
[----:B------:R-:W-:-:S00]  /*18c0*/  NOP ;  /* 0x0000000000007918 */ /* 0x000fc00000000000 */
        /* <DEDUP_REMOVED lines=11> */
.L_x_1:


//--------------------- .nv.global.init           --------------------------
	.section	.nv.global.init,"aw",@progbits
.nv.global.init:
	.type		_$_str,@object
	.size		_$_str,(_$_str_$_2 - _$_str)
_$_str:
        /*0000*/ 	.byte	0x5f, 0x5f, 0x43, 0x55, 0x44, 0x41, 0x5f, 0x46, 0x54, 0x5a, 0x00
	.type		_$_str_$_2,@object
	.size		_$_str_$_2,(.L_1 - _$_str_$_2)
_$_str_$_2:
        /*000b*/ 	.byte	0x5f, 0x5f, 0x43, 0x55, 0x44, 0x41, 0x5f, 0x50, 0x52, 0x45, 0x43, 0x5f, 0x53, 0x51, 0x52, 0x54
        /*001b*/ 	.byte	0x00
.L_1:


//--------------------- .nv.shared.triton_poi_fused__native_batch_norm_legit_no_training_relu_threshold_backward_15 --------------------------
	.section	.nv.shared.triton_poi_fused__native_batch_norm_legit_no_training_relu_threshold_backward_15,"aw",@nobits
	.sectionflags	@""
	.align	16
	.zero		1024


//--------------------- .nv.constant0.triton_poi_fused__native_batch_norm_legit_no_training_relu_threshold_backward_15 --------------------------
	.section	.nv.constant0.triton_poi_fused__native_batch_norm_legit_no_training_relu_threshold_backward_15,"a",@progbits
	.sectionflags	@""
	.align	4
.nv.constant0.triton_poi_fused__native_batch_norm_legit_no_training_relu_threshold_backward_15:
	.zero		592
